//
// Generated by NVIDIA NVVM Compiler
//
// Compiler Build ID: CL-36424714
// Cuda compilation tools, release 13.0, V13.0.88
// Based on NVVM 20.0.0
//

.version 9.0
.target sm_100
.address_size 64

	// .globl	_Z4reluPfS_

.visible .entry _Z4reluPfS_(
	.param .u64 .ptr .align 1 _Z4reluPfS__param_0,
	.param .u64 .ptr .align 1 _Z4reluPfS__param_1
)
{
	.reg .pred 	%p<2>;
	.reg .b32 	%r<6>;
	.reg .b32 	%f<9>;
	.reg .b64 	%rd<9>;

	ld.param.u64 	%rd1, [_Z4reluPfS__param_0];
	ld.param.u64 	%rd2, [_Z4reluPfS__param_1];
	mov.u32 	%r2, %ctaid.x;
	mov.u32 	%r3, %ntid.x;
	mov.u32 	%r4, %tid.x;
	mad.lo.s32 	%r1, %r2, %r3, %r4;
	setp.gt.s32 	%p1, %r1, 8388607;
	@%p1 bra 	$L__BB0_2;
	cvta.to.global.u64 	%rd3, %rd1;
	cvta.to.global.u64 	%rd4, %rd2;
	mul.wide.s32 	%rd5, %r1, 16;
	add.s64 	%rd6, %rd3, %rd5;
	ld.global.v4.f32 	{%f1, %f2, %f3, %f4}, [%rd6];
	max.f32 	%f5, %f1, 0f00000000;
	shl.b32 	%r5, %r1, 2;
	mul.wide.s32 	%rd7, %r5, 4;
	add.s64 	%rd8, %rd4, %rd7;
	st.global.f32 	[%rd8], %f5;
	max.f32 	%f6, %f2, 0f00000000;
	st.global.f32 	[%rd8+4], %f6;
	max.f32 	%f7, %f3, 0f00000000;
	st.global.f32 	[%rd8+8], %f7;
	max.f32 	%f8, %f4, 0f00000000;
	st.global.f32 	[%rd8+12], %f8;
$L__BB0_2:
	ret;

}


// ===== COMPILED SASS (sm_100) =====

	.target	sm_100

	.elftype	@"ET_EXEC"


//--------------------- .note.nv.tkinfo           --------------------------
	.section	.note.nv.tkinfo,"",@"SHT_NOTE"
	.sectionflags	@"SHF_NOTE_NV_TKINFO"
	.tkinfo
        /*0018*/ 	.word	0x00000002
        /*0030*/ 	.string	""
        /*0030*/ 	.string	"ptxas"
        /*0030*/ 	.string	"Cuda compilation tools, release 13.0, V13.0.88"
        /*0030*/ 	.string	"Build cuda_13.0.r13.0/compiler.36424714_0"
        /*0030*/ 	.string	"-arch sm_100 -m 64 "



//--------------------- .note.nv.cuinfo           --------------------------
	.section	.note.nv.cuinfo,"",@"SHT_NOTE"
	.sectionflags	@"SHF_NOTE_NV_CUINFO"
        /*0018*/ 	.short	0x0002
        /*001a*/ 	.short	0x0064
        /*001c*/ 	.short	0x0082
	.zero		2


//--------------------- .nv.info                  --------------------------
	.section	.nv.info,"",@"SHT_CUDA_INFO"
	.align	4


	//----- nvinfo : EIATTR_REGCOUNT
	.align		4
        /*0000*/ 	.byte	0x04, 0x2f
        /*0002*/ 	.short	(.L_1 - .L_0)
	.align		4
.L_0:
        /*0004*/ 	.word	index@(_Z4reluPfS_)
        /*0008*/ 	.word	0x00000010


	//----- nvinfo : EIATTR_FRAME_SIZE
	.align		4
.L_1:
        /*000c*/ 	.byte	0x04, 0x11
        /*000e*/ 	.short	(.L_3 - .L_2)
	.align		4
.L_2:
        /*0010*/ 	.word	index@(_Z4reluPfS_)
        /*0014*/ 	.word	0x00000000


	//----- nvinfo : EIATTR_MIN_STACK_SIZE
	.align		4
.L_3:
        /*0018*/ 	.byte	0x04, 0x12
        /*001a*/ 	.short	(.L_5 - .L_4)
	.align		4
.L_4:
        /*001c*/ 	.word	index@(_Z4reluPfS_)
        /*0020*/ 	.word	0x00000000
.L_5:


//--------------------- .nv.compat                --------------------------
	.section	.nv.compat,"",@"SHT_CUDA_COMPAT_INFO"
	.align	4
        /*0000*/ 	.byte	0x02, 0x09, 0x00, 0x00, 0x02, 0x02, 0x01, 0x00, 0x02, 0x05, 0x05, 0x00, 0x03, 0x07, 0x01, 0x01
        /*0010*/ 	.byte	0x02, 0x03, 0x00, 0x00, 0x02, 0x06, 0x01, 0x00, 0x04, 0x0b, 0x08, 0x00, 0x09, 0x00, 0x00, 0x00
        /*0020*/ 	.byte	0x00, 0x00, 0x00, 0x00


//--------------------- .nv.info._Z4reluPfS_      --------------------------
	.section	.nv.info._Z4reluPfS_,"",@"SHT_CUDA_INFO"
	.sectionflags	@""
	.align	4


	//----- nvinfo : EIATTR_CUDA_API_VERSION
	.align		4
        /*0000*/ 	.byte	0x04, 0x37
        /*0002*/ 	.short	(.L_7 - .L_6)
.L_6:
        /*0004*/ 	.word	0x00000082


	//----- nvinfo : EIATTR_KPARAM_INFO
	.align		4
.L_7:
        /*0008*/ 	.byte	0x04, 0x17
        /*000a*/ 	.short	(.L_9 - .L_8)
.L_8:
        /*000c*/ 	.word	0x00000000
        /*0010*/ 	.short	0x0001
        /*0012*/ 	.short	0x0008
        /*0014*/ 	.byte	0x00, 0xf5, 0x21, 0x00


	//----- nvinfo : EIATTR_KPARAM_INFO
	.align		4
.L_9:
        /*0018*/ 	.byte	0x04, 0x17
        /*001a*/ 	.short	(.L_11 - .L_10)
.L_10:
        /*001c*/ 	.word	0x00000000
        /*0020*/ 	.short	0x0000
        /*0022*/ 	.short	0x0000
        /*0024*/ 	.byte	0x00, 0xf5, 0x21, 0x00


	//----- nvinfo : EIATTR_SPARSE_MMA_MASK
	.align		4
.L_11:
        /*0028*/ 	.byte	0x03, 0x50
        /*002a*/ 	.short	0x0000


	//----- nvinfo : EIATTR_MAXREG_COUNT
	.align		4
        /*002c*/ 	.byte	0x03, 0x1b
        /*002e*/ 	.short	0x00ff


	//----- nvinfo : EIATTR_MERCURY_ISA_VERSION
	.align		4
        /*0030*/ 	.byte	0x03, 0x5f
        /*0032*/ 	.short	0x0101


	//----- nvinfo : EIATTR_VRC_CTA_INIT_COUNT
	.align		4
        /*0034*/ 	.byte	0x02, 0x4a
	.zero		1
	.zero		1


	//----- nvinfo : EIATTR_EXIT_INSTR_OFFSETS
	.align		4
        /*0038*/ 	.byte	0x04, 0x1c
        /*003a*/ 	.short	(.L_13 - .L_12)


	//   ....[0]....
.L_12:
        /*003c*/ 	.word	0x00000060


	//   ....[1]....
        /*0040*/ 	.word	0x00000160


	//----- nvinfo : EIATTR_CBANK_PARAM_SIZE
	.align		4
.L_13:
        /*0044*/ 	.byte	0x03, 0x19
        /*0046*/ 	.short	0x0010


	//----- nvinfo : EIATTR_PARAM_CBANK
	.align		4
        /*0048*/ 	.byte	0x04, 0x0a
        /*004a*/ 	.short	(.L_15 - .L_14)
	.align		4
.L_14:
        /*004c*/ 	.word	index@(.nv.constant0._Z4reluPfS_)
        /*0050*/ 	.short	0x0380
        /*0052*/ 	.short	0x0010


	//----- nvinfo : EIATTR_SW_WAR
	.align		4
.L_15:
        /*0054*/ 	.byte	0x04, 0x36
        /*0056*/ 	.short	(.L_17 - .L_16)
.L_16:
        /*0058*/ 	.word	0x00000008
.L_17:


//--------------------- .nv.callgraph             --------------------------
	.section	.nv.callgraph,"",@"SHT_CUDA_CALLGRAPH"
	.align	4
	.sectionentsize	8
	.align		4
        /*0000*/ 	.word	0x00000000
	.align		4
        /*0004*/ 	.word	0xffffffff
	.align		4
        /*0008*/ 	.word	0x00000000
	.align		4
        /*000c*/ 	.word	0xfffffffe
	.align		4
        /*0010*/ 	.word	0x00000000
	.align		4
        /*0014*/ 	.word	0xfffffffd
	.align		4
        /*0018*/ 	.word	0x00000000
	.align		4
        /*001c*/ 	.word	0xfffffffc


//--------------------- .text._Z4reluPfS_         --------------------------
	.section	.text._Z4reluPfS_,"ax",@progbits
	.align	128
        .global         _Z4reluPfS_
        .type           _Z4reluPfS_,@function
        .size           _Z4reluPfS_,(.L_x_1 - _Z4reluPfS_)
        .other          _Z4reluPfS_,@"STO_CUDA_ENTRY STV_DEFAULT"
_Z4reluPfS_:
.text._Z4reluPfS_:
[----:B------:R-:W-:Y:S01]  /*0000*/  LDC R1, c[0x0][0x37c] ;  /* 0x0000df00ff017b82 */ /* 0x000fe20000000800 */
[----:B------:R-:W0:Y:S07]  /*0010*/  S2R R0, SR_TID.X ;  /* 0x0000000000007919 */ /* 0x000e2e0000002100 */
[----:B------:R-:W0:Y:S08]  /*0020*/  S2UR UR4, SR_CTAID.X ;  /* 0x00000000000479c3 */ /* 0x000e300000002500 */
[----:B------:R-:W0:Y:S02]  /*0030*/  LDC R9, c[0x0][0x360] ;  /* 0x0000d800ff097b82 */ /* 0x000e240000000800 */
[----:B0-----:R-:W-:-:S05]  /*0040*/  IMAD R9, R9, UR4, R0 ;  /* 0x0000000409097c24 */ /* 0x001fca000f8e0200 */
[----:B------:R-:W-:-:S13]  /*0050*/  ISETP.GT.AND P0, PT, R9, 0x7fffff, PT ;  /* 0x007fffff0900780c */ /* 0x000fda0003f04270 */
[----:B------:R-:W-:Y:S05]  /*0060*/  @P0 EXIT ;  /* 0x000000000000094d */ /* 0x000fea0003800000 */
[----:B------:R-:W0:Y:S01]  /*0070*/  LDC.64 R4, c[0x0][0x380] ;  /* 0x0000e000ff047b82 */ /* 0x000e220000000a00 */
[----:B------:R-:W1:Y:S07]  /*0080*/  LDCU.64 UR4, c[0x0][0x358] ;  /* 0x00006b00ff0477ac */ /* 0x000e6e0008000a00 */
[----:B------:R-:W2:Y:S01]  /*0090*/  LDC.64 R2, c[0x0][0x388] ;  /* 0x0000e200ff027b82 */ /* 0x000ea20000000a00 */
[----:B0-----:R-:W-:-:S06]  /*00a0*/  IMAD.WIDE R4, R9, 0x10, R4 ;  /* 0x0000001009047825 */ /* 0x001fcc00078e0204 */
[----:B-1----:R-:W3:Y:S01]  /*00b0*/  LDG.E.128 R4, desc[UR4][R4.64] ;  /* 0x0000000404047981 */ /* 0x002ee2000c1e1d00 */
[----:B------:R-:W-:-:S04]  /*00c0*/  IMAD.SHL.U32 R9, R9, 0x4, RZ ;  /* 0x0000000409097824 */ /* 0x000fc800078e00ff */
[----:B--2---:R-:W-:Y:S01]  /*00d0*/  IMAD.WIDE R2, R9, 0x4, R2 ;  /* 0x0000000409027825 */ /* 0x004fe200078e0202 */
[----:B---3--:R-:W-:Y:S02]  /*00e0*/  FMNMX R9, RZ, R4, !PT ;  /* 0x00000004ff097209 */ /* 0x008fe40007800000 */
[----:B------:R-:W-:Y:S02]  /*00f0*/  FMNMX R11, RZ, R5, !PT ;  /* 0x00000005ff0b7209 */ /* 0x000fe40007800000 */
[----:B------:R-:W-:Y:S01]  /*0100*/  FMNMX R13, RZ, R6, !PT ;  /* 0x00000006ff0d7209 */ /* 0x000fe20007800000 */
[----:B------:R-:W-:Y:S01]  /*0110*/  STG.E desc[UR4][R2.64], R9 ;  /* 0x0000000902007986 */ /* 0x000fe2000c101904 */
[----:B------:R-:W-:-:S03]  /*0120*/  FMNMX R7, RZ, R7, !PT ;  /* 0x00000007ff077209 */ /* 0x000fc60007800000 */
[----:B------:R-:W-:Y:S04]  /*0130*/  STG.E desc[UR4][R2.64+0x4], R11 ;  /* 0x0000040b02007986 */ /* 0x000fe8000c101904 */
[----:B------:R-:W-:Y:S04]  /*0140*/  STG.E desc[UR4][R2.64+0x8], R13 ;  /* 0x0000080d02007986 */ /* 0x000fe8000c101904 */
[----:B------:R-:W-:Y:S01]  /*0150*/  STG.E desc[UR4][R2.64+0xc], R7 ;  /* 0x00000c0702007986 */ /* 0x000fe2000c101904 */
[----:B------:R-:W-:Y:S05]  /*0160*/  EXIT ;  /* 0x000000000000794d */ /* 0x000fea0003800000 */
.L_x_0:
[----:B------:R-:W-:-:S00]  /*0170*/  BRA `(.L_x_0) ;  /* 0xfffffffc00fc7947 */ /* 0x000fc0000383ffff */
[----:B------:R-:W-:-:S00]  /*0180*/  NOP ;  /* 0x0000000000007918 */ /* 0x000fc00000000000 */
[----:B------:R-:W-:-:S00]  /*0190*/  NOP ;  /* 0x0000000000007918 */ /* 0x000fc00000000000 */
[----:B------:R-:W-:-:S00]  /*01a0*/  NOP ;  /* 0x0000000000007918 */ /* 0x000fc00000000000 */
[----:B------:R-:W-:-:S00]  /*01b0*/  NOP ;  /* 0x0000000000007918 */ /* 0x000fc00000000000 */
[----:B------:R-:W-:-:S00]  /*01c0*/  NOP ;  /* 0x0000000000007918 */ /* 0x000fc00000000000 */
[----:B------:R-:W-:-:S00]  /*01d0*/  NOP ;  /* 0x0000000000007918 */ /* 0x000fc00000000000 */
[----:B------:R-:W-:-:S00]  /*01e0*/  NOP ;  /* 0x0000000000007918 */ /* 0x000fc00000000000 */
[----:B------:R-:W-:-:S00]  /*01f0*/  NOP ;  /* 0x0000000000007918 */ /* 0x000fc00000000000 */
.L_x_1:


//--------------------- .nv.shared.reserved.0     --------------------------
	.section	.nv.shared.reserved.0,"aw",@nobits
	.weak		__nv_reservedSMEM_offset_0_alias
	.size		__nv_reservedSMEM_offset_0_alias, 0, 64
	.other		__nv_reservedSMEM_offset_0_alias,@"STO_CUDA_RESERVED_SHARED STV_DEFAULT"
__nv_reservedSMEM_offset_0_alias:
	.zero		0
	.zero		64


//--------------------- .nv.constant0._Z4reluPfS_ --------------------------
	.section	.nv.constant0._Z4reluPfS_,"a",@progbits
	.sectionflags	@""
	.align	4
.nv.constant0._Z4reluPfS_:
	.zero		912


//--------------------- SYMBOLS --------------------------

	.type		.nv.reservedSmem.offset0,@object
	.size		.nv.reservedSmem.offset0,0x4
